//
// Generated by NVIDIA NVVM Compiler
//
// Compiler Build ID: CL-36424714
// Cuda compilation tools, release 13.0, V13.0.88
// Based on NVVM 20.0.0
//

.version 9.0
.target sm_100
.address_size 64

	// .globl	_Z9main_funcPjPK6float2jj

.visible .entry _Z9main_funcPjPK6float2jj(
	.param .u64 .ptr .align 1 _Z9main_funcPjPK6float2jj_param_0,
	.param .u64 .ptr .align 1 _Z9main_funcPjPK6float2jj_param_1,
	.param .u32 _Z9main_funcPjPK6float2jj_param_2,
	.param .u32 _Z9main_funcPjPK6float2jj_param_3
)
{
	.reg .pred 	%p<5>;
	.reg .b32 	%r<19>;
	.reg .b32 	%f<14>;
	.reg .b64 	%rd<13>;

	ld.param.u64 	%rd2, [_Z9main_funcPjPK6float2jj_param_0];
	ld.param.u64 	%rd3, [_Z9main_funcPjPK6float2jj_param_1];
	ld.param.u32 	%r4, [_Z9main_funcPjPK6float2jj_param_2];
	ld.param.u32 	%rd4, [_Z9main_funcPjPK6float2jj_param_3];
	mov.u32 	%r5, %ctaid.x;
	mov.u32 	%r6, %ctaid.y;
	mov.u32 	%r7, %nctaid.x;
	mad.lo.s32 	%r8, %r6, %r7, %r5;
	mov.u32 	%r9, %tid.x;
	mov.u32 	%r10, %ntid.x;
	mov.u32 	%r11, %tid.y;
	mad.lo.s32 	%r12, %r10, %r11, %r9;
	cvt.u64.u32 	%rd5, %r12;
	mov.u32 	%r13, %ntid.y;
	mul.lo.s32 	%r14, %r10, %r13;
	mul.wide.u32 	%rd6, %r8, %r14;
	add.s64 	%rd1, %rd6, %rd5;
	setp.ge.u64 	%p1, %rd1, %rd4;
	@%p1 bra 	$L__BB0_6;
	cvta.to.global.u64 	%rd7, %rd3;
	shl.b64 	%rd8, %rd1, 3;
	add.s64 	%rd9, %rd7, %rd8;
	ld.global.v2.f32 	{%f1, %f2}, [%rd9];
	setp.eq.s32 	%p2, %r4, 0;
	mov.b32 	%r18, 1;
	@%p2 bra 	$L__BB0_5;
	mov.b32 	%r18, 1;
	mov.f32 	%f12, %f2;
	mov.f32 	%f13, %f1;
$L__BB0_3:
	mul.f32 	%f5, %f13, %f13;
	mul.f32 	%f6, %f12, %f12;
	add.f32 	%f9, %f5, %f6;
	setp.gtu.f32 	%p3, %f9, 0f40800000;
	@%p3 bra 	$L__BB0_5;
	add.s32 	%r18, %r18, 1;
	sub.f32 	%f10, %f5, %f6;
	add.f32 	%f11, %f13, %f13;
	add.f32 	%f13, %f1, %f10;
	fma.rn.f32 	%f12, %f11, %f12, %f2;
	setp.le.u32 	%p4, %r18, %r4;
	@%p4 bra 	$L__BB0_3;
$L__BB0_5:
	cvta.to.global.u64 	%rd10, %rd2;
	shl.b64 	%rd11, %rd1, 2;
	add.s64 	%rd12, %rd10, %rd11;
	st.global.u32 	[%rd12], %r18;
$L__BB0_6:
	ret;

}


// ===== COMPILED SASS (sm_100) =====

	.target	sm_100

	.elftype	@"ET_EXEC"


//--------------------- .note.nv.tkinfo           --------------------------
	.section	.note.nv.tkinfo,"",@"SHT_NOTE"
	.sectionflags	@"SHF_NOTE_NV_TKINFO"
	.tkinfo
        /*0018*/ 	.word	0x00000002
        /*0030*/ 	.string	""
        /*0030*/ 	.string	"ptxas"
        /*0030*/ 	.string	"Cuda compilation tools, release 13.0, V13.0.88"
        /*0030*/ 	.string	"Build cuda_13.0.r13.0/compiler.36424714_0"
        /*0030*/ 	.string	"-arch sm_100 -m 64 "



//--------------------- .note.nv.cuinfo           --------------------------
	.section	.note.nv.cuinfo,"",@"SHT_NOTE"
	.sectionflags	@"SHF_NOTE_NV_CUINFO"
        /*0018*/ 	.short	0x0002
        /*001a*/ 	.short	0x0064
        /*001c*/ 	.short	0x0082
	.zero		2


//--------------------- .nv.info                  --------------------------
	.section	.nv.info,"",@"SHT_CUDA_INFO"
	.align	4


	//----- nvinfo : EIATTR_REGCOUNT
	.align		4
        /*0000*/ 	.byte	0x04, 0x2f
        /*0002*/ 	.short	(.L_1 - .L_0)
	.align		4
.L_0:
        /*0004*/ 	.word	index@(_Z9main_funcPjPK6float2jj)
        /*0008*/ 	.word	0x0000000d


	//----- nvinfo : EIATTR_FRAME_SIZE
	.align		4
.L_1:
        /*000c*/ 	.byte	0x04, 0x11
        /*000e*/ 	.short	(.L_3 - .L_2)
	.align		4
.L_2:
        /*0010*/ 	.word	index@(_Z9main_funcPjPK6float2jj)
        /*0014*/ 	.word	0x00000000


	//----- nvinfo : EIATTR_MIN_STACK_SIZE
	.align		4
.L_3:
        /*0018*/ 	.byte	0x04, 0x12
        /*001a*/ 	.short	(.L_5 - .L_4)
	.align		4
.L_4:
        /*001c*/ 	.word	index@(_Z9main_funcPjPK6float2jj)
        /*0020*/ 	.word	0x00000000
.L_5:


//--------------------- .nv.compat                --------------------------
	.section	.nv.compat,"",@"SHT_CUDA_COMPAT_INFO"
	.align	4
        /*0000*/ 	.byte	0x02, 0x09, 0x00, 0x00, 0x02, 0x02, 0x01, 0x00, 0x02, 0x05, 0x05, 0x00, 0x03, 0x07, 0x01, 0x01
        /*0010*/ 	.byte	0x02, 0x03, 0x00, 0x00, 0x02, 0x06, 0x01, 0x00, 0x04, 0x0b, 0x08, 0x00, 0x01, 0x00, 0x00, 0x00
        /*0020*/ 	.byte	0x00, 0x00, 0x00, 0x00


//--------------------- .nv.info._Z9main_funcPjPK6float2jj --------------------------
	.section	.nv.info._Z9main_funcPjPK6float2jj,"",@"SHT_CUDA_INFO"
	.sectionflags	@""
	.align	4


	//----- nvinfo : EIATTR_CUDA_API_VERSION
	.align		4
        /*0000*/ 	.byte	0x04, 0x37
        /*0002*/ 	.short	(.L_7 - .L_6)
.L_6:
        /*0004*/ 	.word	0x00000082


	//----- nvinfo : EIATTR_KPARAM_INFO
	.align		4
.L_7:
        /*0008*/ 	.byte	0x04, 0x17
        /*000a*/ 	.short	(.L_9 - .L_8)
.L_8:
        /*000c*/ 	.word	0x00000000
        /*0010*/ 	.short	0x0003
        /*0012*/ 	.short	0x0014
        /*0014*/ 	.byte	0x00, 0xf0, 0x11, 0x00


	//----- nvinfo : EIATTR_KPARAM_INFO
	.align		4
.L_9:
        /*0018*/ 	.byte	0x04, 0x17
        /*001a*/ 	.short	(.L_11 - .L_10)
.L_10:
        /*001c*/ 	.word	0x00000000
        /*0020*/ 	.short	0x0002
        /*0022*/ 	.short	0x0010
        /*0024*/ 	.byte	0x00, 0xf0, 0x11, 0x00


	//----- nvinfo : EIATTR_KPARAM_INFO
	.align		4
.L_11:
        /*0028*/ 	.byte	0x04, 0x17
        /*002a*/ 	.short	(.L_13 - .L_12)
.L_12:
        /*002c*/ 	.word	0x00000000
        /*0030*/ 	.short	0x0001
        /*0032*/ 	.short	0x0008
        /*0034*/ 	.byte	0x00, 0xf5, 0x21, 0x00


	//----- nvinfo : EIATTR_KPARAM_INFO
	.align		4
.L_13:
        /*0038*/ 	.byte	0x04, 0x17
        /*003a*/ 	.short	(.L_15 - .L_14)
.L_14:
        /*003c*/ 	.word	0x00000000
        /*0040*/ 	.short	0x0000
        /*0042*/ 	.short	0x0000
        /*0044*/ 	.byte	0x00, 0xf5, 0x21, 0x00


	//----- nvinfo : EIATTR_SPARSE_MMA_MASK
	.align		4
.L_15:
        /*0048*/ 	.byte	0x03, 0x50
        /*004a*/ 	.short	0x0000


	//----- nvinfo : EIATTR_MAXREG_COUNT
	.align		4
        /*004c*/ 	.byte	0x03, 0x1b
        /*004e*/ 	.short	0x00ff


	//----- nvinfo : EIATTR_MERCURY_ISA_VERSION
	.align		4
        /*0050*/ 	.byte	0x03, 0x5f
        /*0052*/ 	.short	0x0101


	//----- nvinfo : EIATTR_VRC_CTA_INIT_COUNT
	.align		4
        /*0054*/ 	.byte	0x02, 0x4a
	.zero		1
	.zero		1


	//----- nvinfo : EIATTR_EXIT_INSTR_OFFSETS
	.align		4
        /*0058*/ 	.byte	0x04, 0x1c
        /*005a*/ 	.short	(.L_17 - .L_16)


	//   ....[0]....
.L_16:
        /*005c*/ 	.word	0x00000100


	//   ....[1]....
        /*0060*/ 	.word	0x00000300


	//----- nvinfo : EIATTR_CRS_STACK_SIZE
	.align		4
.L_17:
        /*0064*/ 	.byte	0x04, 0x1e
        /*0066*/ 	.short	(.L_19 - .L_18)
.L_18:
        /*0068*/ 	.word	0x00000000


	//----- nvinfo : EIATTR_CBANK_PARAM_SIZE
	.align		4
.L_19:
        /*006c*/ 	.byte	0x03, 0x19
        /*006e*/ 	.short	0x0018


	//----- nvinfo : EIATTR_PARAM_CBANK
	.align		4
        /*0070*/ 	.byte	0x04, 0x0a
        /*0072*/ 	.short	(.L_21 - .L_20)
	.align		4
.L_20:
        /*0074*/ 	.word	index@(.nv.constant0._Z9main_funcPjPK6float2jj)
        /*0078*/ 	.short	0x0380
        /*007a*/ 	.short	0x0018


	//----- nvinfo : EIATTR_SW_WAR
	.align		4
.L_21:
        /*007c*/ 	.byte	0x04, 0x36
        /*007e*/ 	.short	(.L_23 - .L_22)
.L_22:
        /*0080*/ 	.word	0x00000008
.L_23:


//--------------------- .nv.callgraph             --------------------------
	.section	.nv.callgraph,"",@"SHT_CUDA_CALLGRAPH"
	.align	4
	.sectionentsize	8
	.align		4
        /*0000*/ 	.word	0x00000000
	.align		4
        /*0004*/ 	.word	0xffffffff
	.align		4
        /*0008*/ 	.word	0x00000000
	.align		4
        /*000c*/ 	.word	0xfffffffe
	.align		4
        /*0010*/ 	.word	0x00000000
	.align		4
        /*0014*/ 	.word	0xfffffffd
	.align		4
        /*0018*/ 	.word	0x00000000
	.align		4
        /*001c*/ 	.word	0xfffffffc


//--------------------- .text._Z9main_funcPjPK6float2jj --------------------------
	.section	.text._Z9main_funcPjPK6float2jj,"ax",@progbits
	.align	128
        .global         _Z9main_funcPjPK6float2jj
        .type           _Z9main_funcPjPK6float2jj,@function
        .size           _Z9main_funcPjPK6float2jj,(.L_x_4 - _Z9main_funcPjPK6float2jj)
        .other          _Z9main_funcPjPK6float2jj,@"STO_CUDA_ENTRY STV_DEFAULT"
_Z9main_funcPjPK6float2jj:
.text._Z9main_funcPjPK6float2jj:
[----:B------:R-:W-:Y:S01]  /*0000*/  LDC R1, c[0x0][0x37c] ;  /* 0x0000df00ff017b82 */ /* 0x000fe20000000800 */
[----:B------:R-:W0:Y:S01]  /*0010*/  S2R R2, SR_TID.X ;  /* 0x0000000000027919 */ /* 0x000e220000002100 */
[----:B------:R-:W1:Y:S06]  /*0020*/  LDCU UR6, c[0x0][0x370] ;  /* 0x00006e00ff0677ac */ /* 0x000e6c0008000800 */
[----:B------:R-:W-:Y:S01]  /*0030*/  S2UR UR4, SR_CTAID.X ;  /* 0x00000000000479c3 */ /* 0x000fe20000002500 */
[----:B------:R-:W0:Y:S01]  /*0040*/  S2R R3, SR_TID.Y ;  /* 0x0000000000037919 */ /* 0x000e220000002200 */
[----:B------:R-:W0:Y:S01]  /*0050*/  LDCU UR7, c[0x0][0x360] ;  /* 0x00006c00ff0777ac */ /* 0x000e220008000800 */
[----:B------:R-:W2:Y:S05]  /*0060*/  LDCU UR8, c[0x0][0x394] ;  /* 0x00007280ff0877ac */ /* 0x000eaa0008000800 */
[----:B------:R-:W1:Y:S08]  /*0070*/  S2UR UR5, SR_CTAID.Y ;  /* 0x00000000000579c3 */ /* 0x000e700000002600 */
[----:B------:R-:W3:Y:S01]  /*0080*/  LDC R5, c[0x0][0x364] ;  /* 0x0000d900ff057b82 */ /* 0x000ee20000000800 */
[----:B-1----:R-:W-:Y:S01]  /*0090*/  UIMAD UR4, UR5, UR6, UR4 ;  /* 0x00000006050472a4 */ /* 0x002fe2000f8e0204 */
[----:B0-----:R-:W-:-:S02]  /*00a0*/  IMAD R2, R3, UR7, R2 ;  /* 0x0000000703027c24 */ /* 0x001fc4000f8e0202 */
[----:B------:R-:W-:Y:S02]  /*00b0*/  HFMA2 R3, -RZ, RZ, 0, 0 ;  /* 0x00000000ff037431 */ /* 0x000fe400000001ff */
[----:B---3--:R-:W-:-:S04]  /*00c0*/  IMAD R5, R5, UR7, RZ ;  /* 0x0000000705057c24 */ /* 0x008fc8000f8e02ff */
[----:B------:R-:W-:-:S03]  /*00d0*/  IMAD.WIDE.U32 R2, R5, UR4, R2 ;  /* 0x0000000405027c25 */ /* 0x000fc6000f8e0002 */
[----:B--2---:R-:W-:-:S04]  /*00e0*/  ISETP.GE.U32.AND P0, PT, R2, UR8, PT ;  /* 0x0000000802007c0c */ /* 0x004fc8000bf06070 */
[----:B------:R-:W-:-:S13]  /*00f0*/  ISETP.GE.U32.AND.EX P0, PT, R3, RZ, PT, P0 ;  /* 0x000000ff0300720c */ /* 0x000fda0003f06100 */
[----:B------:R-:W-:Y:S05]  /*0100*/  @P0 EXIT ;  /* 0x000000000000094d */ /* 0x000fea0003800000 */
[----:B------:R-:W0:Y:S01]  /*0110*/  LDCU UR8, c[0x0][0x390] ;  /* 0x00007200ff0877ac */ /* 0x000e220008000800 */
[----:B------:R-:W-:Y:S01]  /*0120*/  MOV R7, 0x1 ;  /* 0x0000000100077802 */ /* 0x000fe20000000f00 */
[----:B------:R-:W1:Y:S01]  /*0130*/  LDCU.64 UR6, c[0x0][0x388] ;  /* 0x00007100ff0677ac */ /* 0x000e620008000a00 */
[----:B------:R-:W2:Y:S01]  /*0140*/  LDCU.64 UR4, c[0x0][0x358] ;  /* 0x00006b00ff0477ac */ /* 0x000ea20008000a00 */
[----:B0-----:R-:W-:Y:S01]  /*0150*/  UISETP.NE.AND UP0, UPT, UR8, URZ, UPT ;  /* 0x000000ff0800728c */ /* 0x001fe2000bf05270 */
[----:B-1----:R-:W-:-:S04]  /*0160*/  LEA R4, P0, R2, UR6, 0x3 ;  /* 0x0000000602047c11 */ /* 0x002fc8000f8018ff */
[----:B------:R-:W-:-:S04]  /*0170*/  LEA.HI.X R5, R2, UR7, R3, 0x3, P0 ;  /* 0x0000000702057c11 */ /* 0x000fc800080f1c03 */
[----:B--2---:R-:W-:Y:S05]  /*0180*/  BRA.U !UP0, `(.L_x_0) ;  /* 0x00000001084c7547 */ /* 0x004fea000b800000 */
[----:B------:R-:W2:Y:S01]  /*0190*/  LDG.E.64 R4, desc[UR4][R4.64] ;  /* 0x0000000404047981 */ /* 0x000ea2000c1e1b00 */
[----:B------:R-:W-:Y:S01]  /*01a0*/  BSSY.RECONVERGENT B0, `(.L_x_0) ;  /* 0x0000011000007945 */ /* 0x000fe20003800200 */
[----:B------:R-:W-:Y:S01]  /*01b0*/  MOV R7, 0x1 ;  /* 0x0000000100077802 */ /* 0x000fe20000000f00 */
[----:B------:R-:W0:Y:S01]  /*01c0*/  LDCU UR8, c[0x0][0x390] ;  /* 0x00007200ff0877ac */ /* 0x000e220008000800 */
[----:B--2---:R-:W-:Y:S01]  /*01d0*/  IMAD.MOV.U32 R0, RZ, RZ, R5 ;  /* 0x000000ffff007224 */ /* 0x004fe200078e0005 */
[----:B0-----:R-:W-:-:S07]  /*01e0*/  MOV R6, R4 ;  /* 0x0000000400067202 */ /* 0x001fce0000000f00 */
.L_x_2:
[----:B------:R-:W-:Y:S01]  /*01f0*/  FMUL R9, R6, R6 ;  /* 0x0000000606097220 */ /* 0x000fe20000400000 */
[----:B------:R-:W-:-:S04]  /*0200*/  FMUL R8, R0, R0 ;  /* 0x0000000000087220 */ /* 0x000fc80000400000 */
[----:B------:R-:W-:-:S05]  /*0210*/  FADD R10, R9, R8 ;  /* 0x00000008090a7221 */ /* 0x000fca0000000000 */
[----:B------:R-:W-:-:S13]  /*0220*/  FSETP.GTU.AND P0, PT, R10, 4, PT ;  /* 0x408000000a00780b */ /* 0x000fda0003f0c000 */
[----:B------:R-:W-:Y:S05]  /*0230*/  @P0 BRA `(.L_x_1) ;  /* 0x00000000001c0947 */ /* 0x000fea0003800000 */
[----:B------:R-:W-:Y:S02]  /*0240*/  VIADD R7, R7, 0x1 ;  /* 0x0000000107077836 */ /* 0x000fe40000000000 */
[----:B------:R-:W-:Y:S01]  /*0250*/  FADD R6, R6, R6 ;  /* 0x0000000606067221 */ /* 0x000fe20000000000 */
[----:B------:R-:W-:Y:S02]  /*0260*/  FADD R9, R9, -R8 ;  /* 0x8000000809097221 */ /* 0x000fe40000000000 */
[----:B------:R-:W-:Y:S01]  /*0270*/  ISETP.GT.U32.AND P0, PT, R7, UR8, PT ;  /* 0x0000000807007c0c */ /* 0x000fe2000bf04070 */
[----:B------:R-:W-:Y:S01]  /*0280*/  FFMA R0, R6, R0, R5 ;  /* 0x0000000006007223 */ /* 0x000fe20000000005 */
[----:B------:R-:W-:-:S11]  /*0290*/  FADD R6, R4, R9 ;  /* 0x0000000904067221 */ /* 0x000fd60000000000 */
[----:B------:R-:W-:Y:S05]  /*02a0*/  @!P0 BRA `(.L_x_2) ;  /* 0xfffffffc00d08947 */ /* 0x000fea000383ffff */
.L_x_1:
[----:B------:R-:W-:Y:S05]  /*02b0*/  BSYNC.RECONVERGENT B0 ;  /* 0x0000000000007941 */ /* 0x000fea0003800200 */
.L_x_0:
[----:B------:R-:W0:Y:S02]  /*02c0*/  LDCU.64 UR6, c[0x0][0x380] ;  /* 0x00007000ff0677ac */ /* 0x000e240008000a00 */
[----:B0-----:R-:W-:-:S04]  /*02d0*/  LEA R4, P0, R2, UR6, 0x2 ;  /* 0x0000000602047c11 */ /* 0x001fc8000f8010ff */
[----:B------:R-:W-:-:S05]  /*02e0*/  LEA.HI.X R5, R2, UR7, R3, 0x2, P0 ;  /* 0x0000000702057c11 */ /* 0x000fca00080f1403 */
[----:B------:R-:W-:Y:S01]  /*02f0*/  STG.E desc[UR4][R4.64], R7 ;  /* 0x0000000704007986 */ /* 0x000fe2000c101904 */
[----:B------:R-:W-:Y:S05]  /*0300*/  EXIT ;  /* 0x000000000000794d */ /* 0x000fea0003800000 */
.L_x_3:
[----:B------:R-:W-:-:S00]  /*0310*/  BRA `(.L_x_3) ;  /* 0xfffffffc00fc7947 */ /* 0x000fc0000383ffff */
[----:B------:R-:W-:-:S00]  /*0320*/  NOP ;  /* 0x0000000000007918 */ /* 0x000fc00000000000 */
        /* <DEDUP_REMOVED lines=13> */
.L_x_4:


//--------------------- .nv.shared.reserved.0     --------------------------
	.section	.nv.shared.reserved.0,"aw",@nobits
	.weak		__nv_reservedSMEM_offset_0_alias
	.size		__nv_reservedSMEM_offset_0_alias, 0, 64
	.other		__nv_reservedSMEM_offset_0_alias,@"STO_CUDA_RESERVED_SHARED STV_DEFAULT"
__nv_reservedSMEM_offset_0_alias:
	.zero		0
	.zero		64


//--------------------- .nv.constant0._Z9main_funcPjPK6float2jj --------------------------
	.section	.nv.constant0._Z9main_funcPjPK6float2jj,"a",@progbits
	.sectionflags	@""
	.align	4
.nv.constant0._Z9main_funcPjPK6float2jj:
	.zero		920


//--------------------- SYMBOLS --------------------------

	.type		.nv.reservedSmem.offset0,@object
	.size		.nv.reservedSmem.offset0,0x4
